//
// Generated by NVIDIA NVVM Compiler
//
// Compiler Build ID: CL-36424714
// Cuda compilation tools, release 13.0, V13.0.88
// Based on NVVM 20.0.0
//

.version 9.0
.target sm_100
.address_size 64

	// .globl	_Z19FindWord_1_GPU_COREv
.global .align 1 .b8 dev_word[3];
.global .align 1 .b8 dev_sentence[36];
.global .align 4 .u32 dev_w_len;
.global .align 4 .u32 dev_s_len;
.global .align 4 .u32 dev_res;
.global .align 1 .b8 dev_results[36];

.visible .entry _Z19FindWord_1_GPU_COREv()
{
	.reg .pred 	%p<7>;
	.reg .b16 	%rs<3>;
	.reg .b32 	%r<15>;
	.reg .b64 	%rd<7>;

	mov.b32 	%r8, -1;
	st.global.u32 	[dev_res], %r8;
	ld.global.u32 	%r1, [dev_s_len];
	ld.global.u32 	%r2, [dev_w_len];
	setp.lt.s32 	%p1, %r1, %r2;
	@%p1 bra 	$L__BB0_7;
	sub.s32 	%r10, %r1, %r2;
	max.s32 	%r3, %r10, 0;
	mov.b32 	%r13, 0;
	mov.u64 	%rd2, dev_sentence;
	mov.u64 	%rd5, dev_word;
$L__BB0_2:
	mov.u32 	%r4, %r13;
	mov.b32 	%r14, 0;
$L__BB0_3:
	mov.u32 	%r5, %r14;
	add.s32 	%r12, %r5, %r4;
	cvt.u64.u32 	%rd1, %r12;
	add.s64 	%rd3, %rd2, %rd1;
	ld.global.u8 	%rs1, [%rd3];
	cvt.u64.u32 	%rd4, %r5;
	add.s64 	%rd6, %rd5, %rd4;
	ld.global.u8 	%rs2, [%rd6];
	setp.eq.s16 	%p2, %rs1, %rs2;
	setp.lt.s32 	%p3, %r5, %r2;
	and.pred  	%p4, %p2, %p3;
	add.s32 	%r14, %r5, 1;
	@%p4 bra 	$L__BB0_3;
	setp.ne.s32 	%p5, %r5, %r2;
	@%p5 bra 	$L__BB0_6;
	st.global.u32 	[dev_res], %r4;
$L__BB0_6:
	add.s32 	%r13, %r4, 1;
	setp.ne.s32 	%p6, %r4, %r3;
	@%p6 bra 	$L__BB0_2;
$L__BB0_7:
	ret;

}
	// .globl	_Z19FindWord_N_GPU_COREv
.visible .entry _Z19FindWord_N_GPU_COREv()
{
	.reg .pred 	%p<5>;
	.reg .b16 	%rs<3>;
	.reg .b32 	%r<9>;
	.reg .b64 	%rd<7>;

	mov.b32 	%r6, -1;
	st.global.u32 	[dev_res], %r6;
	mov.u32 	%r1, %tid.x;
	mov.b32 	%r8, 0;
	ld.global.u32 	%r2, [dev_w_len];
	mov.u64 	%rd2, dev_sentence;
	mov.u64 	%rd5, dev_word;
$L__BB1_1:
	mov.u32 	%r3, %r8;
	add.s32 	%r7, %r3, %r1;
	cvt.u64.u32 	%rd1, %r7;
	add.s64 	%rd3, %rd2, %rd1;
	ld.global.u8 	%rs1, [%rd3];
	cvt.u64.u32 	%rd4, %r3;
	add.s64 	%rd6, %rd5, %rd4;
	ld.global.u8 	%rs2, [%rd6];
	setp.eq.s16 	%p1, %rs1, %rs2;
	setp.lt.s32 	%p2, %r3, %r2;
	and.pred  	%p3, %p1, %p2;
	add.s32 	%r8, %r3, 1;
	@%p3 bra 	$L__BB1_1;
	setp.ne.s32 	%p4, %r3, %r2;
	@%p4 bra 	$L__BB1_4;
	st.global.u32 	[dev_res], %r1;
$L__BB1_4:
	ret;

}
	// .globl	_Z21FindWord_NxM_GPU_COREv
.visible .entry _Z21FindWord_NxM_GPU_COREv()
{
	.reg .pred 	%p<2>;
	.reg .b16 	%rs<5>;
	.reg .b32 	%r<4>;
	.reg .b64 	%rd<10>;

	mov.u32 	%r1, %tid.x;
	cvt.u64.u32 	%rd2, %r1;
	mov.u64 	%rd3, dev_results;
	add.s64 	%rd1, %rd3, %rd2;
	mov.b16 	%rs1, 1;
	st.global.u8 	[%rd1], %rs1;
	mov.u32 	%r2, %tid.y;
	add.s32 	%r3, %r1, %r2;
	cvt.u64.u32 	%rd4, %r3;
	mov.u64 	%rd5, dev_sentence;
	add.s64 	%rd6, %rd5, %rd4;
	ld.global.u8 	%rs2, [%rd6];
	cvt.u64.u32 	%rd7, %r2;
	mov.u64 	%rd8, dev_word;
	add.s64 	%rd9, %rd8, %rd7;
	ld.global.u8 	%rs3, [%rd9];
	setp.eq.s16 	%p1, %rs2, %rs3;
	@%p1 bra 	$L__BB2_2;
	mov.b16 	%rs4, 0;
	st.global.u8 	[%rd1], %rs4;
$L__BB2_2:
	ret;

}


// ===== COMPILED SASS (sm_100) =====

	.target	sm_100

	.elftype	@"ET_EXEC"


//--------------------- .note.nv.tkinfo           --------------------------
	.section	.note.nv.tkinfo,"",@"SHT_NOTE"
	.sectionflags	@"SHF_NOTE_NV_TKINFO"
	.tkinfo
        /*0018*/ 	.word	0x00000002
        /*0030*/ 	.string	""
        /*0030*/ 	.string	"ptxas"
        /*0030*/ 	.string	"Cuda compilation tools, release 13.0, V13.0.88"
        /*0030*/ 	.string	"Build cuda_13.0.r13.0/compiler.36424714_0"
        /*0030*/ 	.string	"-arch sm_100 -m 64 "



//--------------------- .note.nv.cuinfo           --------------------------
	.section	.note.nv.cuinfo,"",@"SHT_NOTE"
	.sectionflags	@"SHF_NOTE_NV_CUINFO"
        /*0018*/ 	.short	0x0002
        /*001a*/ 	.short	0x0064
        /*001c*/ 	.short	0x0082
	.zero		2


//--------------------- .nv.info                  --------------------------
	.section	.nv.info,"",@"SHT_CUDA_INFO"
	.align	4


	//----- nvinfo : EIATTR_REGCOUNT
	.align		4
        /*0000*/ 	.byte	0x04, 0x2f
        /*0002*/ 	.short	(.L_7 - .L_6)
	.align		4
.L_6:
        /*0004*/ 	.word	index@(_Z19FindWord_1_GPU_COREv)
        /*0008*/ 	.word	0x0000000c


	//----- nvinfo : EIATTR_FRAME_SIZE
	.align		4
.L_7:
        /*000c*/ 	.byte	0x04, 0x11
        /*000e*/ 	.short	(.L_9 - .L_8)
	.align		4
.L_8:
        /*0010*/ 	.word	index@(_Z19FindWord_1_GPU_COREv)
        /*0014*/ 	.word	0x00000000


	//----- nvinfo : EIATTR_REGCOUNT
	.align		4
.L_9:
        /*0018*/ 	.byte	0x04, 0x2f
        /*001a*/ 	.short	(.L_11 - .L_10)
	.align		4
.L_10:
        /*001c*/ 	.word	index@(_Z19FindWord_N_GPU_COREv)
        /*0020*/ 	.word	0x0000000e


	//----- nvinfo : EIATTR_FRAME_SIZE
	.align		4
.L_11:
        /*0024*/ 	.byte	0x04, 0x11
        /*0026*/ 	.short	(.L_13 - .L_12)
	.align		4
.L_12:
        /*0028*/ 	.word	index@(_Z19FindWord_N_GPU_COREv)
        /*002c*/ 	.word	0x00000000


	//----- nvinfo : EIATTR_REGCOUNT
	.align		4
.L_13:
        /*0030*/ 	.byte	0x04, 0x2f
        /*0032*/ 	.short	(.L_15 - .L_14)
	.align		4
.L_14:
        /*0034*/ 	.word	index@(_Z21FindWord_NxM_GPU_COREv)
        /*0038*/ 	.word	0x0000000a


	//----- nvinfo : EIATTR_FRAME_SIZE
	.align		4
.L_15:
        /*003c*/ 	.byte	0x04, 0x11
        /*003e*/ 	.short	(.L_17 - .L_16)
	.align		4
.L_16:
        /*0040*/ 	.word	index@(_Z21FindWord_NxM_GPU_COREv)
        /*0044*/ 	.word	0x00000000


	//----- nvinfo : EIATTR_MIN_STACK_SIZE
	.align		4
.L_17:
        /*0048*/ 	.byte	0x04, 0x12
        /*004a*/ 	.short	(.L_19 - .L_18)
	.align		4
.L_18:
        /*004c*/ 	.word	index@(_Z21FindWord_NxM_GPU_COREv)
        /*0050*/ 	.word	0x00000000


	//----- nvinfo : EIATTR_MIN_STACK_SIZE
	.align		4
.L_19:
        /*0054*/ 	.byte	0x04, 0x12
        /*0056*/ 	.short	(.L_21 - .L_20)
	.align		4
.L_20:
        /*0058*/ 	.word	index@(_Z19FindWord_N_GPU_COREv)
        /*005c*/ 	.word	0x00000000


	//----- nvinfo : EIATTR_MIN_STACK_SIZE
	.align		4
.L_21:
        /*0060*/ 	.byte	0x04, 0x12
        /*0062*/ 	.short	(.L_23 - .L_22)
	.align		4
.L_22:
        /*0064*/ 	.word	index@(_Z19FindWord_1_GPU_COREv)
        /*0068*/ 	.word	0x00000000
.L_23:


//--------------------- .nv.compat                --------------------------
	.section	.nv.compat,"",@"SHT_CUDA_COMPAT_INFO"
	.align	4
        /*0000*/ 	.byte	0x02, 0x09, 0x00, 0x00, 0x02, 0x02, 0x01, 0x00, 0x02, 0x05, 0x05, 0x00, 0x03, 0x07, 0x01, 0x01
        /*0010*/ 	.byte	0x02, 0x03, 0x00, 0x00, 0x02, 0x06, 0x01, 0x00, 0x04, 0x0b, 0x08, 0x00, 0x09, 0x00, 0x00, 0x00
        /*0020*/ 	.byte	0x00, 0x00, 0x00, 0x00


//--------------------- .nv.info._Z21FindWord_NxM_GPU_COREv --------------------------
	.section	.nv.info._Z21FindWord_NxM_GPU_COREv,"",@"SHT_CUDA_INFO"
	.sectionflags	@""
	.align	4


	//----- nvinfo : EIATTR_CUDA_API_VERSION
	.align		4
        /*0000*/ 	.byte	0x04, 0x37
        /*0002*/ 	.short	(.L_25 - .L_24)
.L_24:
        /*0004*/ 	.word	0x00000082


	//----- nvinfo : EIATTR_SPARSE_MMA_MASK
	.align		4
.L_25:
        /*0008*/ 	.byte	0x03, 0x50
        /*000a*/ 	.short	0x0000


	//----- nvinfo : EIATTR_MAXREG_COUNT
	.align		4
        /*000c*/ 	.byte	0x03, 0x1b
        /*000e*/ 	.short	0x00ff


	//----- nvinfo : EIATTR_MERCURY_ISA_VERSION
	.align		4
        /*0010*/ 	.byte	0x03, 0x5f
        /*0012*/ 	.short	0x0101


	//----- nvinfo : EIATTR_VRC_CTA_INIT_COUNT
	.align		4
        /*0014*/ 	.byte	0x02, 0x4a
	.zero		1
	.zero		1


	//----- nvinfo : EIATTR_EXIT_INSTR_OFFSETS
	.align		4
        /*0018*/ 	.byte	0x04, 0x1c
        /*001a*/ 	.short	(.L_27 - .L_26)


	//   ....[0]....
.L_26:
        /*001c*/ 	.word	0x00000130


	//   ....[1]....
        /*0020*/ 	.word	0x00000150


	//----- nvinfo : EIATTR_SW_WAR
	.align		4
.L_27:
        /*0024*/ 	.byte	0x04, 0x36
        /*0026*/ 	.short	(.L_29 - .L_28)
.L_28:
        /*0028*/ 	.word	0x00000008
.L_29:


//--------------------- .nv.info._Z19FindWord_N_GPU_COREv --------------------------
	.section	.nv.info._Z19FindWord_N_GPU_COREv,"",@"SHT_CUDA_INFO"
	.sectionflags	@""
	.align	4


	//----- nvinfo : EIATTR_CUDA_API_VERSION
	.align		4
        /*0000*/ 	.byte	0x04, 0x37
        /*0002*/ 	.short	(.L_31 - .L_30)
.L_30:
        /*0004*/ 	.word	0x00000082


	//----- nvinfo : EIATTR_SPARSE_MMA_MASK
	.align		4
.L_31:
        /*0008*/ 	.byte	0x03, 0x50
        /*000a*/ 	.short	0x0000


	//----- nvinfo : EIATTR_MAXREG_COUNT
	.align		4
        /*000c*/ 	.byte	0x03, 0x1b
        /*000e*/ 	.short	0x00ff


	//----- nvinfo : EIATTR_MERCURY_ISA_VERSION
	.align		4
        /*0010*/ 	.byte	0x03, 0x5f
        /*0012*/ 	.short	0x0101


	//----- nvinfo : EIATTR_VRC_CTA_INIT_COUNT
	.align		4
        /*0014*/ 	.byte	0x02, 0x4a
	.zero		1
	.zero		1


	//----- nvinfo : EIATTR_EXIT_INSTR_OFFSETS
	.align		4
        /*0018*/ 	.byte	0x04, 0x1c
        /*001a*/ 	.short	(.L_33 - .L_32)


	//   ....[0]....
.L_32:
        /*001c*/ 	.word	0x000001a0


	//   ....[1]....
        /*0020*/ 	.word	0x000001c0


	//----- nvinfo : EIATTR_CRS_STACK_SIZE
	.align		4
.L_33:
        /*0024*/ 	.byte	0x04, 0x1e
        /*0026*/ 	.short	(.L_35 - .L_34)
.L_34:
        /*0028*/ 	.word	0x00000000


	//----- nvinfo : EIATTR_SW_WAR
	.align		4
.L_35:
        /*002c*/ 	.byte	0x04, 0x36
        /*002e*/ 	.short	(.L_37 - .L_36)
.L_36:
        /*0030*/ 	.word	0x00000008
.L_37:


//--------------------- .nv.info._Z19FindWord_1_GPU_COREv --------------------------
	.section	.nv.info._Z19FindWord_1_GPU_COREv,"",@"SHT_CUDA_INFO"
	.sectionflags	@""
	.align	4


	//----- nvinfo : EIATTR_CUDA_API_VERSION
	.align		4
        /*0000*/ 	.byte	0x04, 0x37
        /*0002*/ 	.short	(.L_39 - .L_38)
.L_38:
        /*0004*/ 	.word	0x00000082


	//----- nvinfo : EIATTR_SPARSE_MMA_MASK
	.align		4
.L_39:
        /*0008*/ 	.byte	0x03, 0x50
        /*000a*/ 	.short	0x0000


	//----- nvinfo : EIATTR_MAXREG_COUNT
	.align		4
        /*000c*/ 	.byte	0x03, 0x1b
        /*000e*/ 	.short	0x00ff


	//----- nvinfo : EIATTR_MERCURY_ISA_VERSION
	.align		4
        /*0010*/ 	.byte	0x03, 0x5f
        /*0012*/ 	.short	0x0101


	//----- nvinfo : EIATTR_VRC_CTA_INIT_COUNT
	.align		4
        /*0014*/ 	.byte	0x02, 0x4a
	.zero		1
	.zero		1


	//----- nvinfo : EIATTR_EXIT_INSTR_OFFSETS
	.align		4
        /*0018*/ 	.byte	0x04, 0x1c
        /*001a*/ 	.short	(.L_41 - .L_40)


	//   ....[0]....
.L_40:
        /*001c*/ 	.word	0x000000a0


	//   ....[1]....
        /*0020*/ 	.word	0x00000250


	//----- nvinfo : EIATTR_SW_WAR
	.align		4
.L_41:
        /*0024*/ 	.byte	0x04, 0x36
        /*0026*/ 	.short	(.L_43 - .L_42)
.L_42:
        /*0028*/ 	.word	0x00000008
.L_43:


//--------------------- .nv.callgraph             --------------------------
	.section	.nv.callgraph,"",@"SHT_CUDA_CALLGRAPH"
	.align	4
	.sectionentsize	8
	.align		4
        /*0000*/ 	.word	0x00000000
	.align		4
        /*0004*/ 	.word	0xffffffff
	.align		4
        /*0008*/ 	.word	0x00000000
	.align		4
        /*000c*/ 	.word	0xfffffffe
	.align		4
        /*0010*/ 	.word	0x00000000
	.align		4
        /*0014*/ 	.word	0xfffffffd
	.align		4
        /*0018*/ 	.word	0x00000000
	.align		4
        /*001c*/ 	.word	0xfffffffc


//--------------------- .nv.constant4             --------------------------
	.section	.nv.constant4,"a",@progbits
	.align	8
	.align		8
.nv.constant4:
        /*0000*/ 	.dword	dev_word
	.align		8
        /*0008*/ 	.dword	dev_sentence
	.align		8
        /*0010*/ 	.dword	dev_w_len
	.align		8
        /*0018*/ 	.dword	dev_s_len
	.align		8
        /*0020*/ 	.dword	dev_res
	.align		8
        /*0028*/ 	.dword	dev_results


//--------------------- .text._Z21FindWord_NxM_GPU_COREv --------------------------
	.section	.text._Z21FindWord_NxM_GPU_COREv,"ax",@progbits
	.align	128
        .global         _Z21FindWord_NxM_GPU_COREv
        .type           _Z21FindWord_NxM_GPU_COREv,@function
        .size           _Z21FindWord_NxM_GPU_COREv,(.L_x_7 - _Z21FindWord_NxM_GPU_COREv)
        .other          _Z21FindWord_NxM_GPU_COREv,@"STO_CUDA_ENTRY STV_DEFAULT"
_Z21FindWord_NxM_GPU_COREv:
.text._Z21FindWord_NxM_GPU_COREv:
[----:B------:R-:W-:Y:S01]  /*0000*/  LDC R1, c[0x0][0x37c] ;  /* 0x0000df00ff017b82 */ /* 0x000fe20000000800 */
[----:B------:R-:W0:Y:S01]  /*0010*/  S2R R2, SR_TID.X ;  /* 0x0000000000027919 */ /* 0x000e220000002100 */
[----:B------:R-:W1:Y:S01]  /*0020*/  LDCU.64 UR10, c[0x4][URZ] ;  /* 0x01000000ff0a77ac */ /* 0x000e620008000a00 */
[----:B------:R-:W-:Y:S01]  /*0030*/  IMAD.MOV.U32 R0, RZ, RZ, 0x1 ;  /* 0x00000001ff007424 */ /* 0x000fe200078e00ff */
[----:B------:R-:W0:Y:S01]  /*0040*/  S2R R7, SR_TID.Y ;  /* 0x0000000000077919 */ /* 0x000e220000002200 */
[----:B------:R-:W2:Y:S01]  /*0050*/  LDCU.64 UR6, c[0x4][0x28] ;  /* 0x01000500ff0677ac */ /* 0x000ea20008000a00 */
[----:B------:R-:W3:Y:S01]  /*0060*/  LDCU.64 UR8, c[0x4][0x8] ;  /* 0x01000100ff0877ac */ /* 0x000ee20008000a00 */
[----:B------:R-:W4:Y:S01]  /*0070*/  LDCU.64 UR4, c[0x0][0x358] ;  /* 0x00006b00ff0477ac */ /* 0x000f220008000a00 */
[C---:B0-----:R-:W-:Y:S01]  /*0080*/  IMAD.IADD R4, R2.reuse, 0x1, R7 ;  /* 0x0000000102047824 */ /* 0x041fe200078e0207 */
[----:B-1----:R-:W-:Y:S02]  /*0090*/  IADD3 R6, P2, PT, R7, UR10, RZ ;  /* 0x0000000a07067c10 */ /* 0x002fe4000ff5e0ff */
[----:B--2---:R-:W-:-:S02]  /*00a0*/  IADD3 R2, P0, PT, R2, UR6, RZ ;  /* 0x0000000602027c10 */ /* 0x004fc4000ff1e0ff */
[----:B---3--:R-:W-:Y:S01]  /*00b0*/  IADD3 R4, P1, PT, R4, UR8, RZ ;  /* 0x0000000804047c10 */ /* 0x008fe2000ff3e0ff */
[----:B------:R-:W-:Y:S01]  /*00c0*/  IMAD.X R7, RZ, RZ, UR11, P2 ;  /* 0x0000000bff077e24 */ /* 0x000fe200090e06ff */
[----:B------:R-:W-:Y:S02]  /*00d0*/  IADD3.X R3, PT, PT, RZ, UR7, RZ, P0, !PT ;  /* 0x00000007ff037c10 */ /* 0x000fe400087fe4ff */
[----:B------:R-:W-:-:S03]  /*00e0*/  IADD3.X R5, PT, PT, RZ, UR9, RZ, P1, !PT ;  /* 0x00000009ff057c10 */ /* 0x000fc60008ffe4ff */
[----:B----4-:R0:W-:Y:S04]  /*00f0*/  STG.E.U8 desc[UR4][R2.64], R0 ;  /* 0x0000000002007986 */ /* 0x0101e8000c101104 */
[----:B------:R-:W2:Y:S04]  /*0100*/  LDG.E.U8 R4, desc[UR4][R4.64] ;  /* 0x0000000404047981 */ /* 0x000ea8000c1e1100 */
[----:B------:R-:W2:Y:S02]  /*0110*/  LDG.E.U8 R7, desc[UR4][R6.64] ;  /* 0x0000000406077981 */ /* 0x000ea4000c1e1100 */
[----:B--2---:R-:W-:-:S13]  /*0120*/  ISETP.NE.AND P0, PT, R4, R7, PT ;  /* 0x000000070400720c */ /* 0x004fda0003f05270 */
[----:B0-----:R-:W-:Y:S05]  /*0130*/  @!P0 EXIT ;  /* 0x000000000000894d */ /* 0x001fea0003800000 */
[----:B------:R-:W-:Y:S01]  /*0140*/  STG.E.U8 desc[UR4][R2.64], RZ ;  /* 0x000000ff02007986 */ /* 0x000fe2000c101104 */
[----:B------:R-:W-:Y:S05]  /*0150*/  EXIT ;  /* 0x000000000000794d */ /* 0x000fea0003800000 */
.L_x_0:
[----:B------:R-:W-:-:S00]  /*0160*/  BRA `(.L_x_0) ;  /* 0xfffffffc00fc7947 */ /* 0x000fc0000383ffff */
[----:B------:R-:W-:-:S00]  /*0170*/  NOP ;  /* 0x0000000000007918 */ /* 0x000fc00000000000 */
        /* <DEDUP_REMOVED lines=8> */
.L_x_7:


//--------------------- .text._Z19FindWord_N_GPU_COREv --------------------------
	.section	.text._Z19FindWord_N_GPU_COREv,"ax",@progbits
	.align	128
        .global         _Z19FindWord_N_GPU_COREv
        .type           _Z19FindWord_N_GPU_COREv,@function
        .size           _Z19FindWord_N_GPU_COREv,(.L_x_8 - _Z19FindWord_N_GPU_COREv)
        .other          _Z19FindWord_N_GPU_COREv,@"STO_CUDA_ENTRY STV_DEFAULT"
_Z19FindWord_N_GPU_COREv:
.text._Z19FindWord_N_GPU_COREv:
[----:B------:R-:W-:Y:S08]  /*0000*/  LDC R1, c[0x0][0x37c] ;  /* 0x0000df00ff017b82 */ /* 0x000ff00000000800 */
[----:B------:R-:W0:Y:S01]  /*0010*/  LDC.64 R2, c[0x4][0x20] ;  /* 0x01000800ff027b82 */ /* 0x000e220000000a00 */
[----:B------:R-:W0:Y:S01]  /*0020*/  LDCU.64 UR4, c[0x0][0x358] ;  /* 0x00006b00ff0477ac */ /* 0x000e220008000a00 */
[----:B------:R-:W-:-:S06]  /*0030*/  IMAD.MOV.U32 R7, RZ, RZ, -0x1 ;  /* 0xffffffffff077424 */ /* 0x000fcc00078e00ff */
[----:B------:R-:W1:Y:S01]  /*0040*/  LDC.64 R4, c[0x4][0x10] ;  /* 0x01000400ff047b82 */ /* 0x000e620000000a00 */
[----:B------:R-:W2:Y:S01]  /*0050*/  S2R R8, SR_TID.X ;  /* 0x0000000000087919 */ /* 0x000ea20000002100 */
[----:B------:R-:W3:Y:S01]  /*0060*/  LDCU.64 UR6, c[0x4][0x8] ;  /* 0x01000100ff0677ac */ /* 0x000ee20008000a00 */
[----:B------:R-:W4:Y:S01]  /*0070*/  LDCU.64 UR8, c[0x4][URZ] ;  /* 0x01000000ff0877ac */ /* 0x000f220008000a00 */
[----:B0-----:R0:W-:Y:S04]  /*0080*/  STG.E desc[UR4][R2.64], R7 ;  /* 0x0000000702007986 */ /* 0x0011e8000c101904 */
[----:B-1----:R0:W5:Y:S01]  /*0090*/  LDG.E R0, desc[UR4][R4.64] ;  /* 0x0000000404007981 */ /* 0x002162000c1e1900 */
[----:B------:R-:W-:Y:S01]  /*00a0*/  BSSY.RECONVERGENT B0, `(.L_x_1) ;  /* 0x000000e000007945 */ /* 0x000fe20003800200 */
[----:B--234-:R-:W-:-:S07]  /*00b0*/  IMAD.MOV.U32 R9, RZ, RZ, RZ ;  /* 0x000000ffff097224 */ /* 0x01cfce00078e00ff */
.L_x_2:
[----:B0-----:R-:W-:Y:S01]  /*00c0*/  IMAD.IADD R4, R8, 0x1, R9 ;  /* 0x0000000108047824 */ /* 0x001fe200078e0209 */
[----:B------:R-:W-:-:S04]  /*00d0*/  IADD3 R6, P1, PT, R9, UR8, RZ ;  /* 0x0000000809067c10 */ /* 0x000fc8000ff3e0ff */
[----:B------:R-:W-:Y:S02]  /*00e0*/  IADD3 R4, P0, PT, R4, UR6, RZ ;  /* 0x0000000604047c10 */ /* 0x000fe4000ff1e0ff */
[----:B------:R-:W-:-:S03]  /*00f0*/  IADD3.X R7, PT, PT, RZ, UR9, RZ, P1, !PT ;  /* 0x00000009ff077c10 */ /* 0x000fc60008ffe4ff */
[----:B------:R-:W-:-:S03]  /*0100*/  IMAD.X R5, RZ, RZ, UR7, P0 ;  /* 0x00000007ff057e24 */ /* 0x000fc600080e06ff */
[----:B------:R-:W2:Y:S04]  /*0110*/  LDG.E.U8 R7, desc[UR4][R6.64] ;  /* 0x0000000406077981 */ /* 0x000ea8000c1e1100 */
[----:B------:R-:W2:Y:S01]  /*0120*/  LDG.E.U8 R4, desc[UR4][R4.64] ;  /* 0x0000000404047981 */ /* 0x000ea2000c1e1100 */
[C---:B-----5:R-:W-:Y:S01]  /*0130*/  ISETP.GE.AND P0, PT, R9.reuse, R0, PT ;  /* 0x000000000900720c */ /* 0x060fe20003f06270 */
[----:B------:R-:W-:Y:S01]  /*0140*/  IMAD.MOV.U32 R11, RZ, RZ, R9 ;  /* 0x000000ffff0b7224 */ /* 0x000fe200078e0009 */
[----:B------:R-:W-:Y:S02]  /*0150*/  IADD3 R9, PT, PT, R9, 0x1, RZ ;  /* 0x0000000109097810 */ /* 0x000fe40007ffe0ff */
[----:B--2---:R-:W-:-:S13]  /*0160*/  ISETP.EQ.AND P1, PT, R4, R7, PT ;  /* 0x000000070400720c */ /* 0x004fda0003f22270 */
[----:B------:R-:W-:Y:S05]  /*0170*/  @!P0 BRA P1, `(.L_x_2) ;  /* 0xfffffffc00d08947 */ /* 0x000fea000083ffff */
[----:B------:R-:W-:Y:S05]  /*0180*/  BSYNC.RECONVERGENT B0 ;  /* 0x0000000000007941 */ /* 0x000fea0003800200 */
.L_x_1:
[----:B------:R-:W-:-:S13]  /*0190*/  ISETP.NE.AND P0, PT, R11, R0, PT ;  /* 0x000000000b00720c */ /* 0x000fda0003f05270 */
[----:B------:R-:W-:Y:S05]  /*01a0*/  @P0 EXIT ;  /* 0x000000000000094d */ /* 0x000fea0003800000 */
[----:B------:R-:W-:Y:S01]  /*01b0*/  STG.E desc[UR4][R2.64], R8 ;  /* 0x0000000802007986 */ /* 0x000fe2000c101904 */
[----:B------:R-:W-:Y:S05]  /*01c0*/  EXIT ;  /* 0x000000000000794d */ /* 0x000fea0003800000 */
.L_x_3:
        /* <DEDUP_REMOVED lines=11> */
.L_x_8:


//--------------------- .text._Z19FindWord_1_GPU_COREv --------------------------
	.section	.text._Z19FindWord_1_GPU_COREv,"ax",@progbits
	.align	128
        .global         _Z19FindWord_1_GPU_COREv
        .type           _Z19FindWord_1_GPU_COREv,@function
        .size           _Z19FindWord_1_GPU_COREv,(.L_x_9 - _Z19FindWord_1_GPU_COREv)
        .other          _Z19FindWord_1_GPU_COREv,@"STO_CUDA_ENTRY STV_DEFAULT"
_Z19FindWord_1_GPU_COREv:
.text._Z19FindWord_1_GPU_COREv:
[----:B------:R-:W-:Y:S08]  /*0000*/  LDC R1, c[0x0][0x37c] ;  /* 0x0000df00ff017b82 */ /* 0x000ff00000000800 */
[----:B------:R-:W0:Y:S01]  /*0010*/  LDC.64 R2, c[0x4][0x20] ;  /* 0x01000800ff027b82 */ /* 0x000e220000000a00 */
[----:B------:R-:W0:Y:S01]  /*0020*/  LDCU.64 UR6, c[0x0][0x358] ;  /* 0x00006b00ff0677ac */ /* 0x000e220008000a00 */
[----:B------:R-:W-:-:S06]  /*0030*/  IMAD.MOV.U32 R9, RZ, RZ, -0x1 ;  /* 0xffffffffff097424 */ /* 0x000fcc00078e00ff */
[----:B------:R-:W1:Y:S08]  /*0040*/  LDC.64 R4, c[0x4][0x18] ;  /* 0x01000600ff047b82 */ /* 0x000e700000000a00 */
[----:B------:R-:W2:Y:S01]  /*0050*/  LDC.64 R6, c[0x4][0x10] ;  /* 0x01000400ff067b82 */ /* 0x000ea20000000a00 */
[----:B0-----:R0:W-:Y:S04]  /*0060*/  STG.E desc[UR6][R2.64], R9 ;  /* 0x0000000902007986 */ /* 0x0011e8000c101906 */
[----:B-1----:R-:W3:Y:S04]  /*0070*/  LDG.E R4, desc[UR6][R4.64] ;  /* 0x0000000604047981 */ /* 0x002ee8000c1e1900 */
[----:B--2---:R-:W3:Y:S02]  /*0080*/  LDG.E R7, desc[UR6][R6.64] ;  /* 0x0000000606077981 */ /* 0x004ee4000c1e1900 */
[----:B---3--:R-:W-:-:S13]  /*0090*/  ISETP.GE.AND P0, PT, R4, R7, PT ;  /* 0x000000070400720c */ /* 0x008fda0003f06270 */
[----:B0-----:R-:W-:Y:S05]  /*00a0*/  @!P0 EXIT ;  /* 0x000000000000894d */ /* 0x001fea0003800000 */
[----:B------:R-:W-:Y:S01]  /*00b0*/  VIADDMNMX R0, R4, -R7, RZ, !PT ;  /* 0x8000000704007246 */ /* 0x000fe200078001ff */
[----:B------:R-:W-:-:S07]  /*00c0*/  IMAD.MOV.U32 R9, RZ, RZ, RZ ;  /* 0x000000ffff097224 */ /* 0x000fce00078e00ff */
.L_x_5:
[----:B------:R-:W0:Y:S01]  /*00d0*/  LDCU.64 UR10, c[0x4][0x8] ;  /* 0x01000100ff0a77ac */ /* 0x000e220008000a00 */
[----:B------:R-:W1:Y:S01]  /*00e0*/  LDCU.64 UR12, c[0x4][URZ] ;  /* 0x01000000ff0c77ac */ /* 0x000e620008000a00 */
[----:B------:R-:W-:-:S05]  /*00f0*/  UMOV UR4, URZ ;  /* 0x000000ff00047c82 */ /* 0x000fca0008000000 */
.L_x_4:
[----:B-1----:R-:W-:Y:S02]  /*0100*/  UIADD3 UR5, UP0, UPT, UR4, UR12, URZ ;  /* 0x0000000c04057290 */ /* 0x002fe4000ff1e0ff */
[----:B------:R-:W-:Y:S02]  /*0110*/  VIADD R2, R9, UR4 ;  /* 0x0000000409027c36 */ /* 0x000fe40008000000 */
[----:B------:R-:W-:-:S03]  /*0120*/  UIADD3.X UR8, UPT, UPT, URZ, UR13, URZ, UP0, !UPT ;  /* 0x0000000dff087290 */ /* 0x000fc600087fe4ff */
[----:B0-----:R-:W-:Y:S01]  /*0130*/  IADD3 R2, P0, PT, R2, UR10, RZ ;  /* 0x0000000a02027c10 */ /* 0x001fe2000ff1e0ff */
[----:B------:R-:W-:Y:S02]  /*0140*/  IMAD.U32 R4, RZ, RZ, UR5 ;  /* 0x00000005ff047e24 */ /* 0x000fe4000f8e00ff */
[----:B------:R-:W-:Y:S01]  /*0150*/  IMAD.U32 R5, RZ, RZ, UR8 ;  /* 0x00000008ff057e24 */ /* 0x000fe2000f8e00ff */
[----:B------:R-:W-:-:S05]  /*0160*/  IADD3.X R3, PT, PT, RZ, UR11, RZ, P0, !PT ;  /* 0x0000000bff037c10 */ /* 0x000fca00087fe4ff */
[----:B------:R-:W2:Y:S04]  /*0170*/  LDG.E.U8 R2, desc[UR6][R2.64] ;  /* 0x0000000602027981 */ /* 0x000ea8000c1e1100 */
[----:B------:R-:W2:Y:S01]  /*0180*/  LDG.E.U8 R5, desc[UR6][R4.64] ;  /* 0x0000000604057981 */ /* 0x000ea2000c1e1100 */
[----:B------:R-:W-:Y:S01]  /*0190*/  ISETP.LE.AND P0, PT, R7, UR4, PT ;  /* 0x0000000407007c0c */ /* 0x000fe2000bf03270 */
[----:B------:R-:W-:Y:S01]  /*01a0*/  UMOV UR5, UR4 ;  /* 0x0000000400057c82 */ /* 0x000fe20008000000 */
[----:B------:R-:W-:Y:S01]  /*01b0*/  UIADD3 UR4, UPT, UPT, UR4, 0x1, URZ ;  /* 0x0000000104047890 */ /* 0x000fe2000fffe0ff */
[----:B--2---:R-:W-:-:S13]  /*01c0*/  ISETP.EQ.AND P1, PT, R2, R5, PT ;  /* 0x000000050200720c */ /* 0x004fda0003f22270 */
[----:B------:R-:W-:Y:S05]  /*01d0*/  @!P0 BRA P1, `(.L_x_4) ;  /* 0xfffffffc00c88947 */ /* 0x000fea000083ffff */
[----:B------:R-:W-:Y:S01]  /*01e0*/  ISETP.NE.AND P0, PT, R7, UR5, PT ;  /* 0x0000000507007c0c */ /* 0x000fe2000bf05270 */
[----:B------:R-:W-:-:S12]  /*01f0*/  VIADD R4, R9, 0x1 ;  /* 0x0000000109047836 */ /* 0x000fd80000000000 */
[----:B------:R-:W0:Y:S02]  /*0200*/  @!P0 LDC.64 R2, c[0x4][0x20] ;  /* 0x01000800ff028b82 */ /* 0x000e240000000a00 */
[----:B0-----:R0:W-:Y:S01]  /*0210*/  @!P0 STG.E desc[UR6][R2.64], R9 ;  /* 0x0000000902008986 */ /* 0x0011e2000c101906 */
[----:B------:R-:W-:Y:S02]  /*0220*/  ISETP.NE.AND P0, PT, R9, R0, PT ;  /* 0x000000000900720c */ /* 0x000fe40003f05270 */
[----:B0-----:R-:W-:-:S11]  /*0230*/  MOV R9, R4 ;  /* 0x0000000400097202 */ /* 0x001fd60000000f00 */
[----:B------:R-:W-:Y:S05]  /*0240*/  @P0 BRA `(.L_x_5) ;  /* 0xfffffffc00a00947 */ /* 0x000fea000383ffff */
[----:B------:R-:W-:Y:S05]  /*0250*/  EXIT ;  /* 0x000000000000794d */ /* 0x000fea0003800000 */
.L_x_6:
        /* <DEDUP_REMOVED lines=10> */
.L_x_9:


//--------------------- .nv.shared.reserved.0     --------------------------
	.section	.nv.shared.reserved.0,"aw",@nobits
	.weak		__nv_reservedSMEM_offset_0_alias
	.size		__nv_reservedSMEM_offset_0_alias, 0, 64
	.other		__nv_reservedSMEM_offset_0_alias,@"STO_CUDA_RESERVED_SHARED STV_DEFAULT"
__nv_reservedSMEM_offset_0_alias:
	.zero		0
	.zero		64


//--------------------- .nv.global                --------------------------
	.section	.nv.global,"aw",@nobits
	.align	4
.nv.global:
	.type		dev_res,@object
	.size		dev_res,(dev_w_len - dev_res)
dev_res:
	.zero		4
	.type		dev_w_len,@object
	.size		dev_w_len,(dev_s_len - dev_w_len)
dev_w_len:
	.zero		4
	.type		dev_s_len,@object
	.size		dev_s_len,(dev_word - dev_s_len)
dev_s_len:
	.zero		4
	.type		dev_word,@object
	.size		dev_word,(dev_sentence - dev_word)
dev_word:
	.zero		3
	.type		dev_sentence,@object
	.size		dev_sentence,(dev_results - dev_sentence)
dev_sentence:
	.zero		36
	.type		dev_results,@object
	.size		dev_results,(.L_5 - dev_results)
dev_results:
	.zero		36
.L_5:


//--------------------- .nv.constant0._Z21FindWord_NxM_GPU_COREv --------------------------
	.section	.nv.constant0._Z21FindWord_NxM_GPU_COREv,"a",@progbits
	.sectionflags	@""
	.align	4
.nv.constant0._Z21FindWord_NxM_GPU_COREv:
	.zero		896


//--------------------- .nv.constant0._Z19FindWord_N_GPU_COREv --------------------------
	.section	.nv.constant0._Z19FindWord_N_GPU_COREv,"a",@progbits
	.sectionflags	@""
	.align	4
.nv.constant0._Z19FindWord_N_GPU_COREv:
	.zero		896


//--------------------- .nv.constant0._Z19FindWord_1_GPU_COREv --------------------------
	.section	.nv.constant0._Z19FindWord_1_GPU_COREv,"a",@progbits
	.sectionflags	@""
	.align	4
.nv.constant0._Z19FindWord_1_GPU_COREv:
	.zero		896


//--------------------- SYMBOLS --------------------------

	.type		.nv.reservedSmem.offset0,@object
	.size		.nv.reservedSmem.offset0,0x4
